	.headerflags	@"EF_CUDA_TEXMODE_UNIFIED EF_CUDA_64BIT_ADDRESS EF_CUDA_SM89 EF_CUDA_VIRTUAL_SM(EF_CUDA_SM89)"
	.elftype	@"ET_EXEC"


//--------------------- .nv.info                  --------------------------
	.section	.nv.info,"",@"SHT_CUDA_INFO"
	.align	4


	//----- nvinfo : EIATTR_REGCOUNT
	.align		4
        /*0000*/ 	.byte	0x04, 0x2f
        /*0002*/ 	.short	(.L_1 - .L_0)
	.align		4
.L_0:
        /*0004*/ 	.word	index@(triton__0d1d2d3d4de5de)
        /*0008*/ 	.word	0x00000024


	//----- nvinfo : EIATTR_MAX_STACK_SIZE
	.align		4
.L_1:
        /*000c*/ 	.byte	0x04, 0x23
        /*000e*/ 	.short	(.L_3 - .L_2)
	.align		4
.L_2:
        /*0010*/ 	.word	index@(triton__0d1d2d3d4de5de)
        /*0014*/ 	.word	0x00000000


	//----- nvinfo : EIATTR_MIN_STACK_SIZE
	.align		4
.L_3:
        /*0018*/ 	.byte	0x04, 0x12
        /*001a*/ 	.short	(.L_5 - .L_4)
	.align		4
.L_4:
        /*001c*/ 	.word	index@(triton__0d1d2d3d4de5de)
        /*0020*/ 	.word	0x00000000


	//----- nvinfo : EIATTR_FRAME_SIZE
	.align		4
.L_5:
        /*0024*/ 	.byte	0x04, 0x11
        /*0026*/ 	.short	(.L_7 - .L_6)
	.align		4
.L_6:
        /*0028*/ 	.word	index@(triton__0d1d2d3d4de5de)
        /*002c*/ 	.word	0x00000000
.L_7:


//--------------------- .nv.info.triton__0d1d2d3d4de5de --------------------------
	.section	.nv.info.triton__0d1d2d3d4de5de,"",@"SHT_CUDA_INFO"
	.align	4


	//----- nvinfo : EIATTR_CUDA_API_VERSION
	.align		4
        /*0000*/ 	.byte	0x04, 0x37
        /*0002*/ 	.short	(.L_9 - .L_8)
.L_8:
        /*0004*/ 	.word	0x0000007b


	//----- nvinfo : EIATTR_PARAM_CBANK
	.align		4
.L_9:
        /*0008*/ 	.byte	0x04, 0x0a
        /*000a*/ 	.short	(.L_11 - .L_10)
	.align		4
.L_10:
        /*000c*/ 	.word	index@(.nv.constant0.triton__0d1d2d3d4de5de)
        /*0010*/ 	.short	0x0160
        /*0012*/ 	.short	0x0028


	//----- nvinfo : EIATTR_CBANK_PARAM_SIZE
	.align		4
.L_11:
        /*0014*/ 	.byte	0x03, 0x19
        /*0016*/ 	.short	0x0028


	//----- nvinfo : EIATTR_KPARAM_INFO
	.align		4
        /*0018*/ 	.byte	0x04, 0x17
        /*001a*/ 	.short	(.L_13 - .L_12)
.L_12:
        /*001c*/ 	.word	0x00000000
        /*0020*/ 	.short	0x0005
        /*0022*/ 	.short	0x0024
        /*0024*/ 	.byte	0x00, 0xf0, 0x11, 0x00


	//----- nvinfo : EIATTR_KPARAM_INFO
	.align		4
.L_13:
        /*0028*/ 	.byte	0x04, 0x17
        /*002a*/ 	.short	(.L_15 - .L_14)
.L_14:
        /*002c*/ 	.word	0x00000000
        /*0030*/ 	.short	0x0004
        /*0032*/ 	.short	0x0020
        /*0034*/ 	.byte	0x00, 0xf0, 0x11, 0x00


	//----- nvinfo : EIATTR_KPARAM_INFO
	.align		4
.L_15:
        /*0038*/ 	.byte	0x04, 0x17
        /*003a*/ 	.short	(.L_17 - .L_16)
.L_16:
        /*003c*/ 	.word	0x00000000
        /*0040*/ 	.short	0x0003
        /*0042*/ 	.short	0x0018
        /*0044*/ 	.byte	0x00, 0xf0, 0x21, 0x00


	//----- nvinfo : EIATTR_KPARAM_INFO
	.align		4
.L_17:
        /*0048*/ 	.byte	0x04, 0x17
        /*004a*/ 	.short	(.L_19 - .L_18)
.L_18:
        /*004c*/ 	.word	0x00000000
        /*0050*/ 	.short	0x0002
        /*0052*/ 	.short	0x0010
        /*0054*/ 	.byte	0x00, 0xf0, 0x21, 0x00


	//----- nvinfo : EIATTR_KPARAM_INFO
	.align		4
.L_19:
        /*0058*/ 	.byte	0x04, 0x17
        /*005a*/ 	.short	(.L_21 - .L_20)
.L_20:
        /*005c*/ 	.word	0x00000000
        /*0060*/ 	.short	0x0001
        /*0062*/ 	.short	0x0008
        /*0064*/ 	.byte	0x00, 0xf0, 0x21, 0x00


	//----- nvinfo : EIATTR_KPARAM_INFO
	.align		4
.L_21:
        /*0068*/ 	.byte	0x04, 0x17
        /*006a*/ 	.short	(.L_23 - .L_22)
.L_22:
        /*006c*/ 	.word	0x00000000
        /*0070*/ 	.short	0x0000
        /*0072*/ 	.short	0x0000
        /*0074*/ 	.byte	0x00, 0xf0, 0x21, 0x00


	//----- nvinfo : EIATTR_MAXREG_COUNT
	.align		4
.L_23:
        /*0078*/ 	.byte	0x03, 0x1b
        /*007a*/ 	.short	0x00ff


	//----- nvinfo : EIATTR_COOP_GROUP_MASK_REGIDS
	.align		4
        /*007c*/ 	.byte	0x04, 0x29
        /*007e*/ 	.short	(.L_25 - .L_24)


	//   ....[0]....
.L_24:
        /*0080*/ 	.word	0xffffffff


	//   ....[1]....
        /*0084*/ 	.word	0xffffffff


	//   ....[2]....
        /*0088*/ 	.word	0xffffffff


	//   ....[3]....
        /*008c*/ 	.word	0xffffffff


	//   ....[4]....
        /*0090*/ 	.word	0xffffffff


	//   ....[5]....
        /*0094*/ 	.word	0xffffffff


	//   ....[6]....
        /*0098*/ 	.word	0xffffffff


	//----- nvinfo : EIATTR_COOP_GROUP_INSTR_OFFSETS
	.align		4
.L_25:
        /*009c*/ 	.byte	0x04, 0x28
        /*009e*/ 	.short	(.L_27 - .L_26)


	//   ....[0]....
.L_26:
        /*00a0*/ 	.word	0x00000500


	//   ....[1]....
        /*00a4*/ 	.word	0x00000520


	//   ....[2]....
        /*00a8*/ 	.word	0x00000540


	//   ....[3]....
        /*00ac*/ 	.word	0x00000560


	//   ....[4]....
        /*00b0*/ 	.word	0x00000580


	//   ....[5]....
        /*00b4*/ 	.word	0x000005d0


	//   ....[6]....
        /*00b8*/ 	.word	0x00000600


	//----- nvinfo : EIATTR_EXIT_INSTR_OFFSETS
	.align		4
.L_27:
        /*00bc*/ 	.byte	0x04, 0x1c
        /*00be*/ 	.short	(.L_29 - .L_28)


	//   ....[0]....
.L_28:
        /*00c0*/ 	.word	0x00000690


	//   ....[1]....
        /*00c4*/ 	.word	0x000006b0


	//----- nvinfo : EIATTR_MAX_THREADS
	.align		4
.L_29:
        /*00c8*/ 	.byte	0x04, 0x05
        /*00ca*/ 	.short	(.L_31 - .L_30)
.L_30:
        /*00cc*/ 	.word	0x00000080
        /*00d0*/ 	.word	0x00000001
        /*00d4*/ 	.word	0x00000001
.L_31:


//--------------------- .nv.rel.action            --------------------------
	.section	.nv.rel.action,"",@"SHT_CUDA_RELOCINFO"
	.align	8
	.sectionentsize	8
        /*0000*/ 	.byte	0x73, 0x00, 0x00, 0x00, 0x00, 0x00, 0x00, 0x00, 0x00, 0x00, 0x00, 0x11, 0x25, 0x00, 0x05, 0x36


//--------------------- .nv.constant0.triton__0d1d2d3d4de5de --------------------------
	.section	.nv.constant0.triton__0d1d2d3d4de5de,"a",@progbits
	.align	4
.nv.constant0.triton__0d1d2d3d4de5de:
	.zero		392


//--------------------- .text.triton__0d1d2d3d4de5de --------------------------
	.section	.text.triton__0d1d2d3d4de5de,"ax",@progbits
	.sectionflags	@"SHF_BARRIERS=1"
	.sectioninfo	@"SHI_REGISTERS=36"
	.align	128
        .global         triton__0d1d2d3d4de5de
        .type           triton__0d1d2d3d4de5de,@function
        .size           triton__0d1d2d3d4de5de,(.L_x_1 - triton__0d1d2d3d4de5de)
        .other          triton__0d1d2d3d4de5de,@"STO_CUDA_ENTRY STV_DEFAULT"
triton__0d1d2d3d4de5de:
.text.triton__0d1d2d3d4de5de:
[----:B------:R-:W-:-:S02]  /*0000*/  IMAD.MOV.U32 R1, RZ, RZ, c[0x0][0x28] ;  /* 0x00000a00ff017624 */ /* 0x000fc400078e00ff */
[----:B------:R-:W0:Y:S01]  /*0010*/  S2R R16, SR_TID.X ;  /* 0x0000000000107919 */ /* 0x000e220000002100 */
[----:B------:R-:W-:Y:S01]  /*0020*/  IMAD.MOV.U32 R8, RZ, RZ, 0x2 ;  /* 0x00000002ff087424 */ /* 0x000fe200078e00ff */
[----:B------:R-:W-:Y:S01]  /*0030*/  PRMT R19, RZ, 0x7610, R19 ;  /* 0x00007610ff137816 */ /* 0x000fe20000000013 */
[----:B------:R-:W-:Y:S01]  /*0040*/  ULDC.64 UR4, c[0x0][0x118] ;  /* 0x0000460000047ab9 */ /* 0x000fe20000000a00 */
[----:B------:R-:W1:Y:S01]  /*0050*/  S2R R15, SR_CTAID.X ;  /* 0x00000000000f7919 */ /* 0x000e620000002500 */
[----:B------:R-:W-:Y:S02]  /*0060*/  PRMT R18, RZ, 0x7610, R18 ;  /* 0x00007610ff127816 */ /* 0x000fe40000000012 */
[----:B0-----:R-:W-:Y:S02]  /*0070*/  LOP3.LUT R0, R16, 0x7f, RZ, 0xc0, !PT ;  /* 0x0000007f10007812 */ /* 0x001fe400078ec0ff */
[----:B-1----:R-:W-:-:S03]  /*0080*/  ISETP.GE.AND P0, PT, R15, 0x900, PT ;  /* 0x000009000f00780c */ /* 0x002fc60003f06270 */
[----:B------:R-:W-:-:S05]  /*0090*/  IMAD R9, R0, 0x900, R15 ;  /* 0x0000090000097824 */ /* 0x000fca00078e020f */
[----:B------:R-:W-:Y:S02]  /*00a0*/  IADD3 R29, R9, 0x48000, RZ ;  /* 0x00048000091d7810 */ /* 0x000fe40007ffe0ff */
[----:B------:R-:W-:-:S03]  /*00b0*/  MOV R14, 0x4 ;  /* 0x00000004000e7802 */ /* 0x000fc60000000f00 */
[----:B------:R-:W-:-:S04]  /*00c0*/  IMAD.WIDE R4, R29, R8, c[0x0][0x168] ;  /* 0x00005a001d047625 */ /* 0x000fc800078e0208 */
[C---:B------:R-:W-:Y:S01]  /*00d0*/  IMAD.WIDE R2, R29.reuse, R8, c[0x0][0x160] ;  /* 0x000058001d027625 */ /* 0x040fe200078e0208 */
[----:B------:R0:W2:Y:S04]  /*00e0*/  @!P0 LDG.E.U16 R19, [R4.64] ;  /* 0x0000000404138981 */ /* 0x0000a8000c1e1500 */
[----:B------:R1:W3:Y:S01]  /*00f0*/  @!P0 LDG.E.U16 R18, [R2.64] ;  /* 0x0000000402128981 */ /* 0x0002e2000c1e1500 */
[----:B------:R-:W-:Y:S01]  /*0100*/  IMAD.MOV.U32 R22, RZ, RZ, RZ ;  /* 0x000000ffff167224 */ /* 0x000fe200078e00ff */
[----:B------:R-:W-:Y:S01]  /*0110*/  PRMT R21, RZ, 0x7610, R21 ;  /* 0x00007610ff157816 */ /* 0x000fe20000000015 */
[----:B------:R-:W-:Y:S01]  /*0120*/  IMAD.WIDE R28, R29, R14, c[0x0][0x170] ;  /* 0x00005c001d1c7625 */ /* 0x000fe200078e020e */
[----:B------:R-:W-:Y:S02]  /*0130*/  PRMT R20, RZ, 0x7610, R20 ;  /* 0x00007610ff147816 */ /* 0x000fe40000000014 */
[C---:B------:R-:W-:Y:S01]  /*0140*/  IADD3 R31, R9.reuse, 0x90000, RZ ;  /* 0x00090000091f7810 */ /* 0x040fe20007ffe0ff */
[CC--:B------:R-:W-:Y:S01]  /*0150*/  IMAD.WIDE R10, R9.reuse, R8.reuse, c[0x0][0x168] ;  /* 0x00005a00090a7625 */ /* 0x0c0fe200078e0208 */
[C---:B------:R-:W-:Y:S01]  /*0160*/  IADD3 R33, R9.reuse, 0xd8000, RZ ;  /* 0x000d800009217810 */ /* 0x040fe20007ffe0ff */
[----:B------:R4:W5:Y:S02]  /*0170*/  @!P0 LDG.E R22, [R28.64] ;  /* 0x000000041c168981 */ /* 0x000964000c1e1900 */
[-C--:B------:R-:W-:Y:S01]  /*0180*/  IMAD.WIDE R6, R9, R8.reuse, c[0x0][0x160] ;  /* 0x0000580009067625 */ /* 0x080fe200078e0208 */
[----:B------:R-:W-:Y:S01]  /*0190*/  PRMT R25, RZ, 0x7610, R25 ;  /* 0x00007610ff197816 */ /* 0x000fe20000000019 */
[----:B------:R0:W5:Y:S01]  /*01a0*/  @!P0 LDG.E.U16 R21, [R10.64] ;  /* 0x000000040a158981 */ /* 0x000162000c1e1500 */
[----:B------:R-:W-:Y:S01]  /*01b0*/  PRMT R23, RZ, 0x7610, R23 ;  /* 0x00007610ff177816 */ /* 0x000fe20000000017 */
[----:B------:R-:W-:-:S02]  /*01c0*/  IMAD.WIDE R12, R31, R8, c[0x0][0x160] ;  /* 0x000058001f0c7625 */ /* 0x000fc400078e0208 */
[----:B------:R4:W5:Y:S02]  /*01d0*/  @!P0 LDG.E.U16 R20, [R6.64] ;  /* 0x0000000406148981 */ /* 0x000964000c1e1500 */
[-C--:B-1----:R-:W-:Y:S01]  /*01e0*/  IMAD.WIDE R2, R31, R8.reuse, c[0x0][0x168] ;  /* 0x00005a001f027625 */ /* 0x082fe200078e0208 */
[----:B------:R-:W-:Y:S01]  /*01f0*/  PRMT R24, RZ, 0x7610, R24 ;  /* 0x00007610ff187816 */ /* 0x000fe20000000018 */
[----:B------:R1:W5:Y:S01]  /*0200*/  @!P0 LDG.E.U16 R25, [R12.64] ;  /* 0x000000040c198981 */ /* 0x000362000c1e1500 */
[----:B------:R-:W-:Y:S01]  /*0210*/  PRMT R26, RZ, 0x7610, R26 ;  /* 0x00007610ff1a7816 */ /* 0x000fe2000000001a */
[CC--:B0-----:R-:W-:Y:S01]  /*0220*/  IMAD.WIDE R4, R33.reuse, R8.reuse, c[0x0][0x160] ;  /* 0x0000580021047625 */ /* 0x0c1fe200078e0208 */
[----:B------:R-:W-:Y:S01]  /*0230*/  MOV R27, RZ ;  /* 0x000000ff001b7202 */ /* 0x000fe20000000f00 */
[----:B------:R0:W5:Y:S02]  /*0240*/  @!P0 LDG.E.U16 R23, [R2.64] ;  /* 0x0000000402178981 */ /* 0x000164000c1e1500 */
[----:B----4-:R-:W-:Y:S01]  /*0250*/  IMAD.WIDE R6, R33, R8, c[0x0][0x168] ;  /* 0x00005a0021067625 */ /* 0x010fe200078e0208 */
[----:B------:R-:W-:Y:S01]  /*0260*/  CS2R R28, SRZ ;  /* 0x00000000001c7805 */ /* 0x000fe2000001ff00 */
[----:B------:R4:W4:Y:S02]  /*0270*/  @!P0 LDG.E.U16 R24, [R4.64] ;  /* 0x0000000404188981 */ /* 0x000924000c1e1500 */
[----:B------:R-:W-:-:S02]  /*0280*/  IMAD.WIDE R8, R9, R14, c[0x0][0x170] ;  /* 0x00005c0009087625 */ /* 0x000fc400078e020e */
[----:B------:R-:W4:Y:S02]  /*0290*/  @!P0 LDG.E.U16 R26, [R6.64] ;  /* 0x00000004061a8981 */ /* 0x000f24000c1e1500 */
[-C--:B------:R-:W-:Y:S02]  /*02a0*/  IMAD.WIDE R10, R31, R14.reuse, c[0x0][0x170] ;  /* 0x00005c001f0a7625 */ /* 0x080fe400078e020e */
[----:B------:R0:W4:Y:S02]  /*02b0*/  @!P0 LDG.E R27, [R8.64] ;  /* 0x00000004081b8981 */ /* 0x000124000c1e1900 */
[----:B-1----:R-:W-:Y:S02]  /*02c0*/  IMAD.WIDE R12, R33, R14, c[0x0][0x170] ;  /* 0x00005c00210c7625 */ /* 0x002fe400078e020e */
[----:B------:R-:W4:Y:S04]  /*02d0*/  @!P0 LDG.E R28, [R10.64] ;  /* 0x000000040a1c8981 */ /* 0x000f28000c1e1900 */
[----:B------:R-:W4:Y:S01]  /*02e0*/  @!P0 LDG.E R29, [R12.64] ;  /* 0x000000040c1d8981 */ /* 0x000f22000c1e1900 */
[----:B------:R-:W-:-:S02]  /*02f0*/  LOP3.LUT P1, RZ, R16, 0x1f, RZ, 0xc0, !PT ;  /* 0x0000001f10ff7812 */ /* 0x000fc4000782c0ff */
[----:B------:R-:W-:Y:S02]  /*0300*/  ISETP.GE.AND P2, PT, R16, 0x4, PT ;  /* 0x000000041000780c */ /* 0x000fe40003f46270 */
[----:B0-----:R-:W-:-:S04]  /*0310*/  SHF.R.U32.HI R8, RZ, 0x3, R16 ;  /* 0x00000003ff087819 */ /* 0x001fc80000011610 */
[----:B------:R-:W-:Y:S02]  /*0320*/  LOP3.LUT R8, R8, 0xc, RZ, 0xc0, !PT ;  /* 0x0000000c08087812 */ /* 0x000fe400078ec0ff */
[----:B--2---:R-:W-:Y:S02]  /*0330*/  SEL R19, R19, RZ, !P0 ;  /* 0x000000ff13137207 */ /* 0x004fe40004000000 */
[----:B---3--:R-:W-:-:S03]  /*0340*/  SEL R18, R18, RZ, !P0 ;  /* 0x000000ff12127207 */ /* 0x008fc60004000000 */
[----:B------:R-:W-:Y:S01]  /*0350*/  IMAD.U32 R19, R19, 0x10000, RZ ;  /* 0x0001000013137824 */ /* 0x000fe200078e00ff */
[----:B------:R-:W-:Y:S02]  /*0360*/  SHF.L.U32 R2, R18, 0x10, RZ ;  /* 0x0000001012027819 */ /* 0x000fe400000006ff */
[----:B-----5:R-:W-:-:S03]  /*0370*/  SEL R3, R22, RZ, !P0 ;  /* 0x000000ff16037207 */ /* 0x020fc60004000000 */
[----:B------:R-:W-:Y:S01]  /*0380*/  FADD R2, R2, R19 ;  /* 0x0000001302027221 */ /* 0x000fe20000000000 */
[----:B------:R-:W-:-:S03]  /*0390*/  SEL R21, R21, RZ, !P0 ;  /* 0x000000ff15157207 */ /* 0x000fc60004000000 */
[----:B------:R-:W-:Y:S01]  /*03a0*/  FMUL R3, R3, R2 ;  /* 0x0000000203037220 */ /* 0x000fe20000400000 */
[----:B------:R-:W-:Y:S01]  /*03b0*/  SEL R20, R20, RZ, !P0 ;  /* 0x000000ff14147207 */ /* 0x000fe20004000000 */
[----:B------:R-:W-:Y:S01]  /*03c0*/  IMAD.U32 R21, R21, 0x10000, RZ ;  /* 0x0001000015157824 */ /* 0x000fe200078e00ff */
[----:B------:R-:W-:Y:S02]  /*03d0*/  SEL R25, R25, RZ, !P0 ;  /* 0x000000ff19197207 */ /* 0x000fe40004000000 */
[----:B------:R-:W-:Y:S02]  /*03e0*/  SHF.L.U32 R2, R20, 0x10, RZ ;  /* 0x0000001014027819 */ /* 0x000fe400000006ff */
[----:B------:R-:W-:Y:S01]  /*03f0*/  SEL R23, R23, RZ, !P0 ;  /* 0x000000ff17177207 */ /* 0x000fe20004000000 */
[----:B----4-:R-:W-:Y:S02]  /*0400*/  IMAD.U32 R4, R25, 0x10000, RZ ;  /* 0x0001000019047824 */ /* 0x010fe400078e00ff */
[----:B------:R-:W-:Y:S01]  /*0410*/  FADD R2, R2, R21 ;  /* 0x0000001502027221 */ /* 0x000fe20000000000 */
[----:B------:R-:W-:-:S02]  /*0420*/  SEL R24, R24, RZ, !P0 ;  /* 0x000000ff18187207 */ /* 0x000fc40004000000 */
[----:B------:R-:W-:Y:S02]  /*0430*/  SHF.L.U32 R23, R23, 0x10, RZ ;  /* 0x0000001017177819 */ /* 0x000fe400000006ff */
[----:B------:R-:W-:Y:S02]  /*0440*/  SEL R26, R26, RZ, !P0 ;  /* 0x000000ff1a1a7207 */ /* 0x000fe40004000000 */
[----:B------:R-:W-:Y:S01]  /*0450*/  SEL R6, R27, RZ, !P0 ;  /* 0x000000ff1b067207 */ /* 0x000fe20004000000 */
[----:B------:R-:W-:Y:S01]  /*0460*/  IMAD.U32 R24, R24, 0x10000, RZ ;  /* 0x0001000018187824 */ /* 0x000fe200078e00ff */
[----:B------:R-:W-:Y:S01]  /*0470*/  SHF.L.U32 R5, R26, 0x10, RZ ;  /* 0x000000101a057819 */ /* 0x000fe200000006ff */
[----:B------:R-:W-:Y:S01]  /*0480*/  FADD R4, R4, R23 ;  /* 0x0000001704047221 */ /* 0x000fe20000000000 */
[----:B------:R-:W-:Y:S01]  /*0490*/  SEL R28, R28, RZ, !P0 ;  /* 0x000000ff1c1c7207 */ /* 0x000fe20004000000 */
[----:B------:R-:W-:Y:S02]  /*04a0*/  FFMA R3, R6, R2, R3 ;  /* 0x0000000206037223 */ /* 0x000fe40000000003 */
[----:B------:R-:W-:Y:S01]  /*04b0*/  FADD R2, R24, R5 ;  /* 0x0000000518027221 */ /* 0x000fe20000000000 */
[----:B------:R-:W-:Y:S01]  /*04c0*/  SEL R29, R29, RZ, !P0 ;  /* 0x000000ff1d1d7207 */ /* 0x000fe20004000000 */
[----:B------:R-:W-:-:S04]  /*04d0*/  FFMA R4, R28, R4, R3 ;  /* 0x000000041c047223 */ /* 0x000fc80000000003 */
[----:B------:R-:W-:-:S05]  /*04e0*/  FFMA R2, R29, R2, R4 ;  /* 0x000000021d027223 */ /* 0x000fca0000000004 */
[----:B------:R-:W-:-:S05]  /*04f0*/  FSEL R2, R2, RZ, !P0 ;  /* 0x000000ff02027208 */ /* 0x000fca0004000000 */
[----:B------:R-:W0:Y:S02]  /*0500*/  SHFL.BFLY PT, R3, R2, 0x10, 0x1f ;  /* 0x0e001f0002037f89 */ /* 0x000e2400000e0000 */
[----:B0-----:R-:W-:-:S05]  /*0510*/  FADD R3, R2, R3 ;  /* 0x0000000302037221 */ /* 0x001fca0000000000 */
        /* <DEDUP_REMOVED lines=8> */
[----:B------:R-:W-:Y:S04]  /*05a0*/  @!P1 STS [R8], R7 ;  /* 0x0000000708009388 */ /* 0x000fe80000000800 */
[----:B------:R-:W-:Y:S06]  /*05b0*/  BAR.SYNC 0x0 ;  /* 0x0000000000007b1d */ /* 0x000fec0000000000 */
[----:B------:R-:W0:Y:S04]  /*05c0*/  @!P2 LDS R17, [R16.X4] ;  /* 0x000000001011a984 */ /* 0x000e280000004800 */
[----:B0-----:R-:W0:Y:S01]  /*05d0*/  SHFL.BFLY PT, R2, R17, 0x2, 0x1f ;  /* 0x0c401f0011027f89 */ /* 0x001e2200000e0000 */
[----:B------:R-:W-:Y:S01]  /*05e0*/  LOP3.LUT P1, RZ, R16, 0x3, RZ, 0xc0, !PT ;  /* 0x0000000310ff7812 */ /* 0x000fe2000782c0ff */
[----:B0-----:R-:W-:-:S05]  /*05f0*/  FADD R2, R17, R2 ;  /* 0x0000000211027221 */ /* 0x001fca0000000000 */
[----:B------:R-:W0:Y:S01]  /*0600*/  SHFL.BFLY PT, R3, R2, 0x1, 0x1f ;  /* 0x0c201f0002037f89 */ /* 0x000e2200000e0000 */
[----:B------:R-:W-:Y:S01]  /*0610*/  ISETP.LT.AND P1, PT, R16, 0x4, !P1 ;  /* 0x000000041000780c */ /* 0x000fe20004f21270 */
[----:B0-----:R-:W-:-:S12]  /*0620*/  FADD R3, R2, R3 ;  /* 0x0000000302037221 */ /* 0x001fd80000000000 */
[----:B------:R-:W-:Y:S04]  /*0630*/  @P1 STS [R16.X4], R3 ;  /* 0x0000000310001388 */ /* 0x000fe80000004800 */
[----:B------:R-:W-:Y:S06]  /*0640*/  BAR.SYNC 0x0 ;  /* 0x0000000000007b1d */ /* 0x000fec0000000000 */
[----:B------:R-:W0:Y:S01]  /*0650*/  LDS R4, [RZ] ;  /* 0x00000000ff047984 */ /* 0x000e220000000800 */
[----:B------:R-:W-:Y:S01]  /*0660*/  ISETP.EQ.AND P0, PT, R0, RZ, !P0 ;  /* 0x000000ff0000720c */ /* 0x000fe20004702270 */
[----:B------:R-:W-:Y:S01]  /*0670*/  IMAD.WIDE R14, R15, R14, c[0x0][0x178] ;  /* 0x00005e000f0e7625 */ /* 0x000fe200078e020e */
[----:B0-----:R-:W-:-:S11]  /*0680*/  FADD R5, RZ, R4 ;  /* 0x00000004ff057221 */ /* 0x001fd60000000000 */
[----:B------:R-:W-:Y:S05]  /*0690*/  @!P0 EXIT ;  /* 0x000000000000894d */ /* 0x000fea0003800000 */
[----:B------:R-:W-:Y:S01]  /*06a0*/  STG.E [R14.64], R5 ;  /* 0x000000050e007986 */ /* 0x000fe2000c101904 */
[----:B------:R-:W-:Y:S05]  /*06b0*/  EXIT ;  /* 0x000000000000794d */ /* 0x000fea0003800000 */
.L_x_0:
[----:B------:R-:W-:-:S00]  /*06c0*/  BRA `(.L_x_0) ;  /* 0xfffffff000007947 */ /* 0x000fc0000383ffff */
[----:B------:R-:W-:-:S00]  /*06d0*/  NOP ;  /* 0x0000000000007918 */ /* 0x000fc00000000000 */
        /* <DEDUP_REMOVED lines=10> */
.L_x_1:


//--------------------- .nv.shared.triton__0d1d2d3d4de5de --------------------------
	.section	.nv.shared.triton__0d1d2d3d4de5de,"aw",@nobits
	.align	16
